//
// Generated by NVIDIA NVVM Compiler
//
// Compiler Build ID: CL-36424714
// Cuda compilation tools, release 13.0, V13.0.88
// Based on NVVM 20.0.0
//

.version 9.0
.target sm_100
.address_size 64

	// .globl	_Z4convPdS_
.func  (.param .align 16 .b8 func_retval0[16]) __internal_trig_reduction_slowpathd
(
	.param .b64 __internal_trig_reduction_slowpathd_param_0
)
;
.global .align 8 .b8 __cudart_i2opi_d[144] = {8, 93, 141, 31, 177, 95, 251, 107, 234, 146, 82, 138, 247, 57, 7, 61, 123, 241, 229, 235, 199, 186, 39, 117, 45, 234, 95, 158, 102, 63, 70, 79, 183, 9, 203, 39, 207, 126, 54, 109, 31, 109, 10, 90, 139, 17, 47, 239, 15, 152, 5, 222, 255, 151, 248, 31, 59, 40, 249, 189, 139, 95, 132, 156, 244, 57, 83, 131, 57, 214, 145, 57, 65, 126, 95, 180, 38, 112, 156, 233, 132, 68, 187, 46, 245, 53, 130, 232, 62, 167, 41, 177, 28, 235, 29, 254, 28, 146, 209, 9, 234, 46, 73, 6, 224, 210, 77, 66, 58, 110, 36, 183, 97, 197, 187, 222, 171, 99, 81, 254, 65, 144, 67, 60, 153, 149, 98, 219, 192, 221, 52, 245, 209, 87, 39, 252, 41, 21, 68, 78, 110, 131, 249, 162};
.global .align 16 .b8 __cudart_sin_cos_coeffs[128] = {70, 210, 176, 44, 241, 229, 90, 190, 146, 227, 172, 105, 227, 29, 199, 62, 161, 98, 219, 25, 160, 1, 42, 191, 24, 8, 17, 17, 17, 17, 129, 63, 84, 85, 85, 85, 85, 85, 197, 191, 0, 0, 0, 0, 0, 0, 0, 0, 0, 0, 0, 0, 0, 0, 0, 0, 100, 129, 253, 32, 131, 255, 168, 189, 40, 133, 239, 193, 167, 238, 33, 62, 217, 230, 6, 142, 79, 126, 146, 190, 233, 188, 221, 25, 160, 1, 250, 62, 71, 93, 193, 22, 108, 193, 86, 191, 81, 85, 85, 85, 85, 85, 165, 63, 0, 0, 0, 0, 0, 0, 224, 191, 0, 0, 0, 0, 0, 0, 240, 63};

.visible .entry _Z4convPdS_(
	.param .u64 .ptr .align 1 _Z4convPdS__param_0,
	.param .u64 .ptr .align 1 _Z4convPdS__param_1
)
{
	.reg .pred 	%p<5>;
	.reg .b32 	%r<14>;
	.reg .b64 	%rd<13>;
	.reg .b64 	%fd<34>;

	ld.param.u64 	%rd2, [_Z4convPdS__param_0];
	ld.param.u64 	%rd1, [_Z4convPdS__param_1];
	cvta.to.global.u64 	%rd3, %rd2;
	mov.u32 	%r5, %ctaid.x;
	mov.u32 	%r6, %ntid.x;
	mov.u32 	%r7, %tid.x;
	mad.lo.s32 	%r1, %r5, %r6, %r7;
	mul.wide.s32 	%rd4, %r1, 8;
	add.s64 	%rd5, %rd3, %rd4;
	ld.global.f64 	%fd1, [%rd5];
	abs.f64 	%fd2, %fd1;
	setp.neu.f64 	%p1, %fd2, 0d7FF0000000000000;
	@%p1 bra 	$L__BB0_2;
	mov.f64 	%fd12, 0d0000000000000000;
	mul.rn.f64 	%fd33, %fd1, %fd12;
	mov.b32 	%r13, 0;
	bra.uni 	$L__BB0_4;
$L__BB0_2:
	mul.f64 	%fd7, %fd1, 0d3FE45F306DC9C883;
	cvt.rni.s32.f64 	%r13, %fd7;
	cvt.rn.f64.s32 	%fd8, %r13;
	fma.rn.f64 	%fd9, %fd8, 0dBFF921FB54442D18, %fd1;
	fma.rn.f64 	%fd10, %fd8, 0dBC91A62633145C00, %fd9;
	fma.rn.f64 	%fd33, %fd8, 0dB97B839A252049C0, %fd10;
	setp.ltu.f64 	%p2, %fd2, 0d41E0000000000000;
	@%p2 bra 	$L__BB0_4;
	{ // callseq 0, 0
	.param .b64 param0;
	st.param.f64 	[param0], %fd1;
	.param .align 16 .b8 retval0[16];
	call.uni (retval0), 
	__internal_trig_reduction_slowpathd, 
	(
	param0
	);
	ld.param.f64 	%fd33, [retval0];
	ld.param.b32 	%r13, [retval0+8];
	} // callseq 0
$L__BB0_4:
	cvta.to.global.u64 	%rd6, %rd1;
	shl.b32 	%r10, %r13, 6;
	cvt.u64.u32 	%rd7, %r10;
	and.b64  	%rd8, %rd7, 64;
	mov.u64 	%rd9, __cudart_sin_cos_coeffs;
	add.s64 	%rd10, %rd9, %rd8;
	mul.rn.f64 	%fd13, %fd33, %fd33;
	and.b32  	%r11, %r13, 1;
	setp.eq.b32 	%p3, %r11, 1;
	selp.f64 	%fd14, 0dBDA8FF8320FD8164, 0d3DE5DB65F9785EBA, %p3;
	ld.global.nc.v2.f64 	{%fd15, %fd16}, [%rd10];
	fma.rn.f64 	%fd17, %fd14, %fd13, %fd15;
	fma.rn.f64 	%fd18, %fd17, %fd13, %fd16;
	ld.global.nc.v2.f64 	{%fd19, %fd20}, [%rd10+16];
	fma.rn.f64 	%fd21, %fd18, %fd13, %fd19;
	fma.rn.f64 	%fd22, %fd21, %fd13, %fd20;
	ld.global.nc.v2.f64 	{%fd23, %fd24}, [%rd10+32];
	fma.rn.f64 	%fd25, %fd22, %fd13, %fd23;
	fma.rn.f64 	%fd26, %fd25, %fd13, %fd24;
	fma.rn.f64 	%fd27, %fd26, %fd33, %fd33;
	fma.rn.f64 	%fd28, %fd26, %fd13, 0d3FF0000000000000;
	selp.f64 	%fd29, %fd28, %fd27, %p3;
	and.b32  	%r12, %r13, 2;
	setp.eq.s32 	%p4, %r12, 0;
	mov.f64 	%fd30, 0d0000000000000000;
	sub.f64 	%fd31, %fd30, %fd29;
	selp.f64 	%fd32, %fd29, %fd31, %p4;
	add.s64 	%rd12, %rd6, %rd4;
	st.global.f64 	[%rd12], %fd32;
	ret;

}
.func  (.param .align 16 .b8 func_retval0[16]) __internal_trig_reduction_slowpathd(
	.param .b64 __internal_trig_reduction_slowpathd_param_0
)
{
	.local .align 8 .b8 	__local_depot1[40];
	.reg .b64 	%SP;
	.reg .b64 	%SPL;
	.reg .pred 	%p<10>;
	.reg .b32 	%r<47>;
	.reg .b64 	%rd<74>;
	.reg .b64 	%fd<5>;

	mov.u64 	%SPL, __local_depot1;
	ld.param.f64 	%fd4, [__internal_trig_reduction_slowpathd_param_0];
	add.u64 	%rd1, %SPL, 0;
	{
	.reg .b32 %temp; 
	mov.b64 	{%temp, %r1}, %fd4;
	}
	shr.u32 	%r2, %r1, 20;
	and.b32  	%r3, %r2, 2047;
	setp.eq.s32 	%p1, %r3, 2047;
	mov.b32 	%r46, 0;
	@%p1 bra 	$L__BB1_9;
	add.s32 	%r20, %r3, -1024;
	mov.b64 	%rd20, %fd4;
	shl.b64 	%rd2, %rd20, 11;
	shr.u32 	%r4, %r20, 6;
	sub.s32 	%r45, 15, %r4;
	sub.s32 	%r21, 19, %r4;
	setp.lt.u32 	%p2, %r20, 128;
	selp.b32 	%r6, 18, %r21, %p2;
	setp.ge.s32 	%p3, %r45, %r6;
	mov.b64 	%rd70, 0;
	@%p3 bra 	$L__BB1_4;
	add.s32 	%r23, %r6, %r4;
	neg.s32 	%r43, %r23;
	or.b64  	%rd3, %rd2, -9223372036854775808;
	mov.b64 	%rd70, 0;
	mov.b32 	%r42, 0;
	mov.u64 	%rd25, __cudart_i2opi_d;
	mov.u32 	%r44, %r45;
$L__BB1_3:
	.pragma "nounroll";
	mul.wide.s32 	%rd22, %r42, 8;
	add.s64 	%rd23, %rd1, %rd22;
	mul.wide.s32 	%rd24, %r44, 8;
	add.s64 	%rd26, %rd25, %rd24;
	ld.global.nc.u64 	%rd27, [%rd26];
	{
	.reg .u32 %r0, %r1, %r2, %r3, %alo, %ahi, %blo, %bhi, %clo, %chi;
	mov.b64 	{%alo,%ahi}, %rd27;
	mov.b64 	{%blo,%bhi}, %rd3;
	mov.b64 	{%clo,%chi}, %rd70;
	mad.lo.cc.u32 	%r0, %alo, %blo, %clo;
	madc.hi.cc.u32 	%r1, %alo, %blo, %chi;
	madc.hi.u32 	%r2, %alo, %bhi, 0;
	mad.lo.cc.u32 	%r1, %alo, %bhi, %r1;
	madc.hi.cc.u32 	%r2, %ahi, %blo, %r2;
	madc.hi.u32 	%r3, %ahi, %bhi, 0;
	mad.lo.cc.u32 	%r1, %ahi, %blo, %r1;
	madc.lo.cc.u32 	%r2, %ahi, %bhi, %r2;
	addc.u32 	%r3, %r3, 0;
	mov.b64 	%rd28, {%r0,%r1};
	mov.b64 	%rd70, {%r2,%r3};
	}
	st.local.u64 	[%rd23], %rd28;
	add.s32 	%r44, %r44, 1;
	add.s32 	%r43, %r43, 1;
	add.s32 	%r42, %r42, 1;
	setp.ne.s32 	%p4, %r43, -15;
	mov.u32 	%r45, %r6;
	@%p4 bra 	$L__BB1_3;
$L__BB1_4:
	cvt.s64.s32 	%rd29, %r45;
	cvt.u64.u32 	%rd30, %r4;
	add.s64 	%rd31, %rd30, %rd29;
	shl.b64 	%rd32, %rd31, 3;
	add.s64 	%rd33, %rd1, %rd32;
	st.local.u64 	[%rd33+-120], %rd70;
	and.b32  	%r15, %r2, 63;
	ld.local.u64 	%rd72, [%rd1+16];
	ld.local.u64 	%rd71, [%rd1+24];
	setp.eq.s32 	%p5, %r15, 0;
	@%p5 bra 	$L__BB1_6;
	shl.b64 	%rd34, %rd71, %r15;
	shr.u64 	%rd35, %rd72, 1;
	xor.b32  	%r24, %r15, 63;
	shr.u64 	%rd36, %rd35, %r24;
	or.b64  	%rd71, %rd34, %rd36;
	ld.local.u64 	%rd37, [%rd1+8];
	shl.b64 	%rd38, %rd72, %r15;
	shr.u64 	%rd39, %rd37, 1;
	shr.u64 	%rd40, %rd39, %r24;
	or.b64  	%rd72, %rd38, %rd40;
$L__BB1_6:
	and.b32  	%r25, %r1, -2147483648;
	shr.u64 	%rd41, %rd71, 62;
	cvt.u32.u64 	%r26, %rd41;
	mov.b64 	{%r27, %r28}, %rd71;
	mov.b64 	{%r29, %r30}, %rd72;
	shf.l.wrap.b32 	%r31, %r30, %r27, 2;
	shf.l.wrap.b32 	%r32, %r27, %r28, 2;
	mov.b64 	%rd42, {%r31, %r32};
	shl.b64 	%rd43, %rd72, 2;
	shr.u64 	%rd44, %rd42, 63;
	cvt.u32.u64 	%r33, %rd44;
	add.s32 	%r34, %r33, %r26;
	setp.eq.s32 	%p6, %r25, 0;
	neg.s32 	%r35, %r34;
	selp.b32 	%r46, %r34, %r35, %p6;
	setp.gt.s64 	%p7, %rd42, -1;
	mov.b64 	%rd45, 0;
	{
	.reg .u32 %r0, %r1, %r2, %r3, %a0, %a1, %a2, %a3, %b0, %b1, %b2, %b3;
	mov.b64 	{%a0,%a1}, %rd45;
	mov.b64 	{%a2,%a3}, %rd45;
	mov.b64 	{%b0,%b1}, %rd43;
	mov.b64 	{%b2,%b3}, %rd42;
	sub.cc.u32 	%r0, %a0, %b0;
	subc.cc.u32 	%r1, %a1, %b1;
	subc.cc.u32 	%r2, %a2, %b2;
	subc.u32 	%r3, %a3, %b3;
	mov.b64 	%rd46, {%r0,%r1};
	mov.b64 	%rd47, {%r2,%r3};
	}
	xor.b32  	%r36, %r25, -2147483648;
	selp.b64 	%rd73, %rd42, %rd47, %p7;
	selp.b64 	%rd14, %rd43, %rd46, %p7;
	selp.b32 	%r17, %r25, %r36, %p7;
	clz.b64 	%r37, %rd73;
	cvt.u64.u32 	%rd15, %r37;
	setp.eq.s32 	%p8, %r37, 0;
	@%p8 bra 	$L__BB1_8;
	cvt.u32.u64 	%r38, %rd15;
	and.b32  	%r39, %r38, 63;
	shl.b64 	%rd48, %rd73, %r39;
	shr.u64 	%rd49, %rd14, 1;
	not.b32 	%r40, %r38;
	and.b32  	%r41, %r40, 63;
	shr.u64 	%rd50, %rd49, %r41;
	or.b64  	%rd73, %rd48, %rd50;
$L__BB1_8:
	mov.b64 	%rd51, -3958705157555305931;
	{
	.reg .u32 %r0, %r1, %r2, %r3, %alo, %ahi, %blo, %bhi;
	mov.b64 	{%alo,%ahi}, %rd73;
	mov.b64 	{%blo,%bhi}, %rd51;
	mul.lo.u32 	%r0, %alo, %blo;
	mul.hi.u32 	%r1, %alo, %blo;
	mad.lo.cc.u32 	%r1, %alo, %bhi, %r1;
	madc.hi.u32 	%r2, %alo, %bhi, 0;
	mad.lo.cc.u32 	%r1, %ahi, %blo, %r1;
	madc.hi.cc.u32 	%r2, %ahi, %blo, %r2;
	madc.hi.u32 	%r3, %ahi, %bhi, 0;
	mad.lo.cc.u32 	%r2, %ahi, %bhi, %r2;
	addc.u32 	%r3, %r3, 0;
	mov.b64 	%rd52, {%r0,%r1};
	mov.b64 	%rd53, {%r2,%r3};
	}
	setp.gt.s64 	%p9, %rd53, 0;
	{
	.reg .u32 %r0, %r1, %r2, %r3, %a0, %a1, %a2, %a3, %b0, %b1, %b2, %b3;
	mov.b64 	{%a0,%a1}, %rd52;
	mov.b64 	{%a2,%a3}, %rd53;
	mov.b64 	{%b0,%b1}, %rd52;
	mov.b64 	{%b2,%b3}, %rd53;
	add.cc.u32 	%r0, %a0, %b0;
	addc.cc.u32 	%r1, %a1, %b1;
	addc.cc.u32 	%r2, %a2, %b2;
	addc.u32 	%r3, %a3, %b3;
	mov.b64 	%rd54, {%r0,%r1};
	mov.b64 	%rd55, {%r2,%r3};
	}
	selp.b64 	%rd56, %rd55, %rd53, %p9;
	selp.s64 	%rd57, -1, 0, %p9;
	sub.s64 	%rd58, %rd57, %rd15;
	cvt.u64.u32 	%rd59, %r17;
	shl.b64 	%rd60, %rd59, 32;
	add.s64 	%rd61, %rd56, 1;
	shr.u64 	%rd62, %rd61, 10;
	add.s64 	%rd63, %rd62, 1;
	shr.u64 	%rd64, %rd63, 1;
	shl.b64 	%rd65, %rd58, 52;
	add.s64 	%rd66, %rd65, %rd64;
	add.s64 	%rd67, %rd66, 4602678819172646912;
	or.b64  	%rd68, %rd67, %rd60;
	mov.b64 	%fd4, %rd68;
$L__BB1_9:
	st.param.f64 	[func_retval0], %fd4;
	st.param.b32 	[func_retval0+8], %r46;
	ret;

}


// ===== COMPILED SASS (sm_100) =====

	.target	sm_100

	.elftype	@"ET_EXEC"


//--------------------- .note.nv.tkinfo           --------------------------
	.section	.note.nv.tkinfo,"",@"SHT_NOTE"
	.sectionflags	@"SHF_NOTE_NV_TKINFO"
	.tkinfo
        /*0018*/ 	.word	0x00000002
        /*0030*/ 	.string	""
        /*0030*/ 	.string	"ptxas"
        /*0030*/ 	.string	"Cuda compilation tools, release 13.0, V13.0.88"
        /*0030*/ 	.string	"Build cuda_13.0.r13.0/compiler.36424714_0"
        /*0030*/ 	.string	"-arch sm_100 -m 64 "



//--------------------- .note.nv.cuinfo           --------------------------
	.section	.note.nv.cuinfo,"",@"SHT_NOTE"
	.sectionflags	@"SHF_NOTE_NV_CUINFO"
        /*0018*/ 	.short	0x0002
        /*001a*/ 	.short	0x0064
        /*001c*/ 	.short	0x0082
	.zero		2


//--------------------- .nv.info                  --------------------------
	.section	.nv.info,"",@"SHT_CUDA_INFO"
	.align	4


	//----- nvinfo : EIATTR_REGCOUNT
	.align		4
        /*0000*/ 	.byte	0x04, 0x2f
        /*0002*/ 	.short	(.L_3 - .L_2)
	.align		4
.L_2:
        /*0004*/ 	.word	index@(_Z4convPdS_)
        /*0008*/ 	.word	0x0000001c


	//----- nvinfo : EIATTR_FRAME_SIZE
	.align		4
.L_3:
        /*000c*/ 	.byte	0x04, 0x11
        /*000e*/ 	.short	(.L_5 - .L_4)
	.align		4
.L_4:
        /*0010*/ 	.word	index@($_Z4convPdS_$__internal_trig_reduction_slowpathd)
        /*0014*/ 	.word	0x00000028


	//----- nvinfo : EIATTR_FRAME_SIZE
	.align		4
.L_5:
        /*0018*/ 	.byte	0x04, 0x11
        /*001a*/ 	.short	(.L_7 - .L_6)
	.align		4
.L_6:
        /*001c*/ 	.word	index@(_Z4convPdS_)
        /*0020*/ 	.word	0x00000028


	//----- nvinfo : EIATTR_MIN_STACK_SIZE
	.align		4
.L_7:
        /*0024*/ 	.byte	0x04, 0x12
        /*0026*/ 	.short	(.L_9 - .L_8)
	.align		4
.L_8:
        /*0028*/ 	.word	index@(_Z4convPdS_)
        /*002c*/ 	.word	0x00000028
.L_9:


//--------------------- .nv.compat                --------------------------
	.section	.nv.compat,"",@"SHT_CUDA_COMPAT_INFO"
	.align	4
        /*0000*/ 	.byte	0x02, 0x09, 0x00, 0x00, 0x02, 0x02, 0x01, 0x00, 0x02, 0x05, 0x05, 0x00, 0x03, 0x07, 0x01, 0x01
        /*0010*/ 	.byte	0x02, 0x03, 0x00, 0x00, 0x02, 0x06, 0x01, 0x00, 0x04, 0x0b, 0x08, 0x00, 0x01, 0x00, 0x00, 0x00
        /*0020*/ 	.byte	0x00, 0x00, 0x00, 0x00


//--------------------- .nv.info._Z4convPdS_      --------------------------
	.section	.nv.info._Z4convPdS_,"",@"SHT_CUDA_INFO"
	.sectionflags	@""
	.align	4


	//----- nvinfo : EIATTR_CUDA_API_VERSION
	.align		4
        /*0000*/ 	.byte	0x04, 0x37
        /*0002*/ 	.short	(.L_11 - .L_10)
.L_10:
        /*0004*/ 	.word	0x00000082


	//----- nvinfo : EIATTR_KPARAM_INFO
	.align		4
.L_11:
        /*0008*/ 	.byte	0x04, 0x17
        /*000a*/ 	.short	(.L_13 - .L_12)
.L_12:
        /*000c*/ 	.word	0x00000000
        /*0010*/ 	.short	0x0001
        /*0012*/ 	.short	0x0008
        /*0014*/ 	.byte	0x00, 0xf5, 0x21, 0x00


	//----- nvinfo : EIATTR_KPARAM_INFO
	.align		4
.L_13:
        /*0018*/ 	.byte	0x04, 0x17
        /*001a*/ 	.short	(.L_15 - .L_14)
.L_14:
        /*001c*/ 	.word	0x00000000
        /*0020*/ 	.short	0x0000
        /*0022*/ 	.short	0x0000
        /*0024*/ 	.byte	0x00, 0xf5, 0x21, 0x00


	//----- nvinfo : EIATTR_SPARSE_MMA_MASK
	.align		4
.L_15:
        /*0028*/ 	.byte	0x03, 0x50
        /*002a*/ 	.short	0x0000


	//----- nvinfo : EIATTR_MAXREG_COUNT
	.align		4
        /*002c*/ 	.byte	0x03, 0x1b
        /*002e*/ 	.short	0x00ff


	//----- nvinfo : EIATTR_MERCURY_ISA_VERSION
	.align		4
        /*0030*/ 	.byte	0x03, 0x5f
        /*0032*/ 	.short	0x0101


	//----- nvinfo : EIATTR_VRC_CTA_INIT_COUNT
	.align		4
        /*0034*/ 	.byte	0x02, 0x4a
	.zero		1
	.zero		1


	//----- nvinfo : EIATTR_EXIT_INSTR_OFFSETS
	.align		4
        /*0038*/ 	.byte	0x04, 0x1c
        /*003a*/ 	.short	(.L_17 - .L_16)


	//   ....[0]....
.L_16:
        /*003c*/ 	.word	0x00000420


	//----- nvinfo : EIATTR_CRS_STACK_SIZE
	.align		4
.L_17:
        /*0040*/ 	.byte	0x04, 0x1e
        /*0042*/ 	.short	(.L_19 - .L_18)
.L_18:
        /*0044*/ 	.word	0x00000000


	//----- nvinfo : EIATTR_CBANK_PARAM_SIZE
	.align		4
.L_19:
        /*0048*/ 	.byte	0x03, 0x19
        /*004a*/ 	.short	0x0010


	//----- nvinfo : EIATTR_PARAM_CBANK
	.align		4
        /*004c*/ 	.byte	0x04, 0x0a
        /*004e*/ 	.short	(.L_21 - .L_20)
	.align		4
.L_20:
        /*0050*/ 	.word	index@(.nv.constant0._Z4convPdS_)
        /*0054*/ 	.short	0x0380
        /*0056*/ 	.short	0x0010


	//----- nvinfo : EIATTR_SW_WAR
	.align		4
.L_21:
        /*0058*/ 	.byte	0x04, 0x36
        /*005a*/ 	.short	(.L_23 - .L_22)
.L_22:
        /*005c*/ 	.word	0x00000008
.L_23:


//--------------------- .nv.callgraph             --------------------------
	.section	.nv.callgraph,"",@"SHT_CUDA_CALLGRAPH"
	.align	4
	.sectionentsize	8
	.align		4
        /*0000*/ 	.word	0x00000000
	.align		4
        /*0004*/ 	.word	0xffffffff
	.align		4
        /*0008*/ 	.word	0x00000000
	.align		4
        /*000c*/ 	.word	0xfffffffe
	.align		4
        /*0010*/ 	.word	0x00000000
	.align		4
        /*0014*/ 	.word	0xfffffffd
	.align		4
        /*0018*/ 	.word	0x00000000
	.align		4
        /*001c*/ 	.word	0xfffffffc


//--------------------- .nv.constant4             --------------------------
	.section	.nv.constant4,"a",@progbits
	.align	8
	.align		8
.nv.constant4:
        /*0000*/ 	.dword	__cudart_i2opi_d
	.align		8
        /*0008*/ 	.dword	__cudart_sin_cos_coeffs


//--------------------- .text._Z4convPdS_         --------------------------
	.section	.text._Z4convPdS_,"ax",@progbits
	.align	128
        .global         _Z4convPdS_
        .type           _Z4convPdS_,@function
        .size           _Z4convPdS_,(.L_x_10 - _Z4convPdS_)
        .other          _Z4convPdS_,@"STO_CUDA_ENTRY STV_DEFAULT"
_Z4convPdS_:
.text._Z4convPdS_:
[----:B------:R-:W0:Y:S01]  /*0000*/  LDC R1, c[0x0][0x37c] ;  /* 0x0000df00ff017b82 */ /* 0x000e220000000800 */
[----:B------:R-:W1:Y:S07]  /*0010*/  S2R R3, SR_TID.X ;  /* 0x0000000000037919 */ /* 0x000e6e0000002100 */
[----:B------:R-:W1:Y:S01]  /*0020*/  S2UR UR6, SR_CTAID.X ;  /* 0x00000000000679c3 */ /* 0x000e620000002500 */
[----:B------:R-:W2:Y:S01]  /*0030*/  LDCU.64 UR4, c[0x0][0x358] ;  /* 0x00006b00ff0477ac */ /* 0x000ea20008000a00 */
[----:B0-----:R-:W-:-:S06]  /*0040*/  VIADD R1, R1, 0xffffffd8 ;  /* 0xffffffd801017836 */ /* 0x001fcc0000000000 */
[----:B------:R-:W1:Y:S08]  /*0050*/  LDC R10, c[0x0][0x360] ;  /* 0x0000d800ff0a7b82 */ /* 0x000e700000000800 */
[----:B------:R-:W0:Y:S01]  /*0060*/  LDC.64 R16, c[0x0][0x380] ;  /* 0x0000e000ff107b82 */ /* 0x000e220000000a00 */
[----:B-1----:R-:W-:-:S04]  /*0070*/  IMAD R10, R10, UR6, R3 ;  /* 0x000000060a0a7c24 */ /* 0x002fc8000f8e0203 */
[----:B0-----:R-:W-:-:S06]  /*0080*/  IMAD.WIDE R16, R10, 0x8, R16 ;  /* 0x000000080a107825 */ /* 0x001fcc00078e0210 */
[----:B--2---:R-:W2:Y:S01]  /*0090*/  LDG.E.64 R16, desc[UR4][R16.64] ;  /* 0x0000000410107981 */ /* 0x004ea2000c1e1b00 */
[----:B------:R-:W-:Y:S01]  /*00a0*/  BSSY.RECONVERGENT B0, `(.L_x_0) ;  /* 0x0000017000007945 */ /* 0x000fe20003800200 */
[----:B--2---:R-:W-:-:S14]  /*00b0*/  DSETP.NEU.AND P0, PT, |R16|, +INF , PT ;  /* 0x7ff000001000742a */ /* 0x004fdc0003f0d200 */
[----:B------:R-:W-:Y:S01]  /*00c0*/  @!P0 DMUL R2, RZ, R16 ;  /* 0x00000010ff028228 */ /* 0x000fe20000000000 */
[----:B------:R-:W-:Y:S01]  /*00d0*/  @!P0 IMAD.MOV.U32 R0, RZ, RZ, RZ ;  /* 0x000000ffff008224 */ /* 0x000fe200078e00ff */
[----:B------:R-:W-:Y:S09]  /*00e0*/  @!P0 BRA `(.L_x_1) ;  /* 0x0000000000488947 */ /* 0x000ff20003800000 */
[----:B------:R-:W-:Y:S01]  /*00f0*/  UMOV UR6, 0x6dc9c883 ;  /* 0x6dc9c88300067882 */ /* 0x000fe20000000000 */
[----:B------:R-:W-:Y:S01]  /*0100*/  UMOV UR7, 0x3fe45f30 ;  /* 0x3fe45f3000077882 */ /* 0x000fe20000000000 */
[C---:B------:R-:W-:Y:S02]  /*0110*/  DSETP.GE.AND P0, PT, |R16|.reuse, 2.14748364800000000000e+09, PT ;  /* 0x41e000001000742a */ /* 0x040fe40003f06200 */
[----:B------:R-:W-:Y:S01]  /*0120*/  DMUL R4, R16, UR6 ;  /* 0x0000000610047c28 */ /* 0x000fe20008000000 */
[----:B------:R-:W-:Y:S01]  /*0130*/  UMOV UR6, 0x54442d18 ;  /* 0x54442d1800067882 */ /* 0x000fe20000000000 */
[----:B------:R-:W-:-:S04]  /*0140*/  UMOV UR7, 0x3ff921fb ;  /* 0x3ff921fb00077882 */ /* 0x000fc80000000000 */
[----:B------:R-:W0:Y:S08]  /*0150*/  F2I.F64 R0, R4 ;  /* 0x0000000400007311 */ /* 0x000e300000301100 */
[----:B0-----:R-:W0:Y:S02]  /*0160*/  I2F.F64 R2, R0 ;  /* 0x0000000000027312 */ /* 0x001e240000201c00 */
[----:B0-----:R-:W-:Y:S01]  /*0170*/  DFMA R6, R2, -UR6, R16 ;  /* 0x8000000602067c2b */ /* 0x001fe20008000010 */
[----:B------:R-:W-:Y:S01]  /*0180*/  UMOV UR6, 0x33145c00 ;  /* 0x33145c0000067882 */ /* 0x000fe20000000000 */
[----:B------:R-:W-:-:S06]  /*0190*/  UMOV UR7, 0x3c91a626 ;  /* 0x3c91a62600077882 */ /* 0x000fcc0000000000 */
[----:B------:R-:W-:Y:S01]  /*01a0*/  DFMA R6, R2, -UR6, R6 ;  /* 0x8000000602067c2b */ /* 0x000fe20008000006 */
[----:B------:R-:W-:Y:S01]  /*01b0*/  UMOV UR6, 0x252049c0 ;  /* 0x252049c000067882 */ /* 0x000fe20000000000 */
[----:B------:R-:W-:-:S06]  /*01c0*/  UMOV UR7, 0x397b839a ;  /* 0x397b839a00077882 */ /* 0x000fcc0000000000 */
[----:B------:R-:W-:Y:S01]  /*01d0*/  DFMA R2, R2, -UR6, R6 ;  /* 0x8000000602027c2b */ /* 0x000fe20008000006 */
[----:B------:R-:W-:Y:S10]  /*01e0*/  @!P0 BRA `(.L_x_1) ;  /* 0x0000000000088947 */ /* 0x000ff40003800000 */
[----:B------:R-:W-:-:S07]  /*01f0*/  MOV R12, 0x210 ;  /* 0x00000210000c7802 */ /* 0x000fce0000000f00 */
[----:B------:R-:W-:Y:S05]  /*0200*/  CALL.REL.NOINC `($_Z4convPdS_$__internal_trig_reduction_slowpathd) ;  /* 0x0000000000887944 */ /* 0x000fea0003c00000 */
.L_x_1:
[----:B------:R-:W-:Y:S05]  /*0210*/  BSYNC.RECONVERGENT B0 ;  /* 0x0000000000007941 */ /* 0x000fea0003800200 */
.L_x_0:
[----:B------:R-:W0:Y:S01]  /*0220*/  LDCU.64 UR6, c[0x4][0x8] ;  /* 0x01000100ff0677ac */ /* 0x000e220008000a00 */
[----:B------:R-:W-:-:S05]  /*0230*/  IMAD.SHL.U32 R4, R0, 0x40, RZ ;  /* 0x0000004000047824 */ /* 0x000fca00078e00ff */
[----:B------:R-:W-:-:S04]  /*0240*/  LOP3.LUT R4, R4, 0x40, RZ, 0xc0, !PT ;  /* 0x0000004004047812 */ /* 0x000fc800078ec0ff */
[----:B0-----:R-:W-:-:S05]  /*0250*/  IADD3 R20, P0, PT, R4, UR6, RZ ;  /* 0x0000000604147c10 */ /* 0x001fca000ff1e0ff */
[----:B------:R-:W-:-:S05]  /*0260*/  IMAD.X R21, RZ, RZ, UR7, P0 ;  /* 0x00000007ff157e24 */ /* 0x000fca00080e06ff */
[----:B------:R-:W2:Y:S04]  /*0270*/  LDG.E.128.CONSTANT R16, desc[UR4][R20.64] ;  /* 0x0000000414107981 */ /* 0x000ea8000c1e9d00 */
[----:B------:R-:W3:Y:S04]  /*0280*/  LDG.E.128.CONSTANT R12, desc[UR4][R20.64+0x10] ;  /* 0x00001004140c7981 */ /* 0x000ee8000c1e9d00 */
[----:B------:R-:W4:Y:S01]  /*0290*/  LDG.E.128.CONSTANT R4, desc[UR4][R20.64+0x20] ;  /* 0x0000200414047981 */ /* 0x000f22000c1e9d00 */
[----:B------:R-:W-:Y:S01]  /*02a0*/  LOP3.LUT R8, R0, 0x1, RZ, 0xc0, !PT ;  /* 0x0000000100087812 */ /* 0x000fe200078ec0ff */
[----:B------:R-:W-:-:S02]  /*02b0*/  IMAD.MOV.U32 R22, RZ, RZ, 0x20fd8164 ;  /* 0x20fd8164ff167424 */ /* 0x000fc400078e00ff */
[----:B------:R-:W-:Y:S01]  /*02c0*/  IMAD.MOV.U32 R11, RZ, RZ, 0x3da8ff83 ;  /* 0x3da8ff83ff0b7424 */ /* 0x000fe200078e00ff */
[----:B------:R-:W-:Y:S01]  /*02d0*/  ISETP.NE.U32.AND P0, PT, R8, 0x1, PT ;  /* 0x000000010800780c */ /* 0x000fe20003f05070 */
[----:B------:R-:W-:-:S03]  /*02e0*/  DMUL R8, R2, R2 ;  /* 0x0000000202087228 */ /* 0x000fc60000000000 */
[----:B------:R-:W-:Y:S02]  /*02f0*/  FSEL R22, R22, -8.06006814911005101289e+34, !P0 ;  /* 0xf9785eba16167808 */ /* 0x000fe40004000000 */
[----:B------:R-:W-:-:S06]  /*0300*/  FSEL R23, -R11, 0.11223486810922622681, !P0 ;  /* 0x3de5db650b177808 */ /* 0x000fcc0004000100 */
[----:B--2---:R-:W-:-:S08]  /*0310*/  DFMA R16, R8, R22, R16 ;  /* 0x000000160810722b */ /* 0x004fd00000000010 */
[----:B------:R-:W-:-:S08]  /*0320*/  DFMA R16, R8, R16, R18 ;  /* 0x000000100810722b */ /* 0x000fd00000000012 */
[----:B---3--:R-:W-:-:S08]  /*0330*/  DFMA R12, R8, R16, R12 ;  /* 0x00000010080c722b */ /* 0x008fd0000000000c */
[----:B------:R-:W-:-:S08]  /*0340*/  DFMA R12, R8, R12, R14 ;  /* 0x0000000c080c722b */ /* 0x000fd0000000000e */
[----:B----4-:R-:W-:-:S08]  /*0350*/  DFMA R4, R8, R12, R4 ;  /* 0x0000000c0804722b */ /* 0x010fd00000000004 */
[----:B------:R-:W-:Y:S01]  /*0360*/  DFMA R4, R8, R4, R6 ;  /* 0x000000040804722b */ /* 0x000fe20000000006 */
[----:B------:R-:W0:Y:S07]  /*0370*/  LDC.64 R6, c[0x0][0x388] ;  /* 0x0000e200ff067b82 */ /* 0x000e2e0000000a00 */
[----:B------:R-:W-:Y:S02]  /*0380*/  DFMA R2, R4, R2, R2 ;  /* 0x000000020402722b */ /* 0x000fe40000000002 */
[----:B------:R-:W-:-:S10]  /*0390*/  DFMA R4, R8, R4, 1 ;  /* 0x3ff000000804742b */ /* 0x000fd40000000004 */
[----:B------:R-:W-:Y:S02]  /*03a0*/  FSEL R4, R4, R2, !P0 ;  /* 0x0000000204047208 */ /* 0x000fe40004000000 */
[----:B------:R-:W-:Y:S02]  /*03b0*/  FSEL R5, R5, R3, !P0 ;  /* 0x0000000305057208 */ /* 0x000fe40004000000 */
[----:B------:R-:W-:Y:S01]  /*03c0*/  LOP3.LUT P0, RZ, R0, 0x2, RZ, 0xc0, !PT ;  /* 0x0000000200ff7812 */ /* 0x000fe2000780c0ff */
[----:B0-----:R-:W-:-:S03]  /*03d0*/  IMAD.WIDE R10, R10, 0x8, R6 ;  /* 0x000000080a0a7825 */ /* 0x001fc600078e0206 */
[----:B------:R-:W-:-:S10]  /*03e0*/  DADD R2, RZ, -R4 ;  /* 0x00000000ff027229 */ /* 0x000fd40000000804 */
[----:B------:R-:W-:Y:S02]  /*03f0*/  FSEL R2, R4, R2, !P0 ;  /* 0x0000000204027208 */ /* 0x000fe40004000000 */
[----:B------:R-:W-:-:S05]  /*0400*/  FSEL R3, R5, R3, !P0 ;  /* 0x0000000305037208 */ /* 0x000fca0004000000 */
[----:B------:R-:W-:Y:S01]  /*0410*/  STG.E.64 desc[UR4][R10.64], R2 ;  /* 0x000000020a007986 */ /* 0x000fe2000c101b04 */
[----:B------:R-:W-:Y:S05]  /*0420*/  EXIT ;  /* 0x000000000000794d */ /* 0x000fea0003800000 */
        .type           $_Z4convPdS_$__internal_trig_reduction_slowpathd,@function
        .size           $_Z4convPdS_$__internal_trig_reduction_slowpathd,(.L_x_10 - $_Z4convPdS_$__internal_trig_reduction_slowpathd)
$_Z4convPdS_$__internal_trig_reduction_slowpathd:
[--C-:B------:R-:W-:Y:S01]  /*0430*/  SHF.R.U32.HI R6, RZ, 0x14, R17.reuse ;  /* 0x00000014ff067819 */ /* 0x100fe20000011611 */
[----:B------:R-:W-:Y:S02]  /*0440*/  IMAD.MOV.U32 R11, RZ, RZ, R16 ;  /* 0x000000ffff0b7224 */ /* 0x000fe400078e0010 */
[----:B------:R-:W-:Y:S01]  /*0450*/  IMAD.MOV.U32 R14, RZ, RZ, R17 ;  /* 0x000000ffff0e7224 */ /* 0x000fe200078e0011 */
[----:B------:R-:W-:Y:S01]  /*0460*/  LOP3.LUT R0, R6, 0x7ff, RZ, 0xc0, !PT ;  /* 0x000007ff06007812 */ /* 0x000fe200078ec0ff */
[----:B------:R-:W-:-:S03]  /*0470*/  IMAD.MOV.U32 R4, RZ, RZ, RZ ;  /* 0x000000ffff047224 */ /* 0x000fc600078e00ff */
[----:B------:R-:W-:-:S13]  /*0480*/  ISETP.NE.AND P0, PT, R0, 0x7ff, PT ;  /* 0x000007ff0000780c */ /* 0x000fda0003f05270 */
[----:B------:R-:W-:Y:S05]  /*0490*/  @!P0 BRA `(.L_x_2) ;  /* 0x0000000800488947 */ /* 0x000fea0003800000 */
[----:B------:R-:W-:Y:S01]  /*04a0*/  VIADD R0, R0, 0xfffffc00 ;  /* 0xfffffc0000007836 */ /* 0x000fe20000000000 */
[----:B------:R-:W-:Y:S01]  /*04b0*/  BSSY.RECONVERGENT B1, `(.L_x_3) ;  /* 0x000002f000017945 */ /* 0x000fe20003800200 */
[----:B------:R-:W-:-:S03]  /*04c0*/  CS2R R18, SRZ ;  /* 0x0000000000127805 */ /* 0x000fc6000001ff00 */
[----:B------:R-:W-:Y:S02]  /*04d0*/  SHF.R.U32.HI R7, RZ, 0x6, R0 ;  /* 0x00000006ff077819 */ /* 0x000fe40000011600 */
[----:B------:R-:W-:Y:S02]  /*04e0*/  ISETP.GE.U32.AND P0, PT, R0, 0x80, PT ;  /* 0x000000800000780c */ /* 0x000fe40003f06070 */
[C---:B------:R-:W-:Y:S02]  /*04f0*/  IADD3 R0, PT, PT, -R7.reuse, 0x13, RZ ;  /* 0x0000001307007810 */ /* 0x040fe40007ffe1ff */
[----:B------:R-:W-:Y:S02]  /*0500*/  IADD3 R21, PT, PT, -R7, 0xf, RZ ;  /* 0x0000000f07157810 */ /* 0x000fe40007ffe1ff */
[----:B------:R-:W-:-:S04]  /*0510*/  SEL R0, R0, 0x12, P0 ;  /* 0x0000001200007807 */ /* 0x000fc80000000000 */
[----:B------:R-:W-:-:S13]  /*0520*/  ISETP.GE.AND P0, PT, R21, R0, PT ;  /* 0x000000001500720c */ /* 0x000fda0003f06270 */
[----:B------:R-:W-:Y:S05]  /*0530*/  @P0 BRA `(.L_x_4) ;  /* 0x0000000000980947 */ /* 0x000fea0003800000 */
[----:B------:R-:W0:Y:S01]  /*0540*/  LDC.64 R8, c[0x0][0x358] ;  /* 0x0000d600ff087b82 */ /* 0x000e220000000a00 */
[C---:B------:R-:W-:Y:S01]  /*0550*/  SHF.L.U64.HI R13, R11.reuse, 0xb, R14 ;  /* 0x0000000b0b0d7819 */ /* 0x040fe2000001020e */
[----:B------:R-:W-:Y:S01]  /*0560*/  BSSY.RECONVERGENT B2, `(.L_x_5) ;  /* 0x0000022000027945 */ /* 0x000fe20003800200 */
[----:B------:R-:W-:Y:S01]  /*0570*/  IMAD.SHL.U32 R11, R11, 0x800, RZ ;  /* 0x000008000b0b7824 */ /* 0x000fe200078e00ff */
[----:B------:R-:W-:Y:S01]  /*0580*/  IADD3 R15, PT, PT, RZ, -R7, -R0 ;  /* 0x80000007ff0f7210 */ /* 0x000fe20007ffe800 */
[----:B------:R-:W-:Y:S01]  /*0590*/  IMAD.MOV.U32 R14, RZ, RZ, RZ ;  /* 0x000000ffff0e7224 */ /* 0x000fe200078e00ff */
[----:B------:R-:W-:Y:S02]  /*05a0*/  CS2R R18, SRZ ;  /* 0x0000000000127805 */ /* 0x000fe4000001ff00 */
[----:B------:R-:W-:Y:S01]  /*05b0*/  LOP3.LUT R13, R13, 0x80000000, RZ, 0xfc, !PT ;  /* 0x800000000d0d7812 */ /* 0x000fe200078efcff */
[----:B------:R-:W1:Y:S06]  /*05c0*/  LDC.64 R2, c[0x4][RZ] ;  /* 0x01000000ff027b82 */ /* 0x000e6c0000000a00 */
.L_x_6:
[----:B0-----:R-:W-:Y:S01]  /*05d0*/  R2UR UR6, R8 ;  /* 0x00000000080672ca */ /* 0x001fe200000e0000 */
[----:B-1----:R-:W-:Y:S01]  /*05e0*/  IMAD.WIDE R4, R21, 0x8, R2 ;  /* 0x0000000815047825 */ /* 0x002fe200078e0202 */
[----:B------:R-:W-:-:S13]  /*05f0*/  R2UR UR7, R9 ;  /* 0x00000000090772ca */ /* 0x000fda00000e0000 */
[----:B------:R-:W2:Y:S01]  /*0600*/  LDG.E.64.CONSTANT R4, desc[UR6][R4.64] ;  /* 0x0000000604047981 */ /* 0x000ea2000c1e9b00 */
[----:B------:R-:W-:Y:S02]  /*0610*/  VIADD R15, R15, 0x1 ;  /* 0x000000010f0f7836 */ /* 0x000fe40000000000 */
[----:B------:R-:W-:Y:S02]  /*0620*/  VIADD R21, R21, 0x1 ;  /* 0x0000000115157836 */ /* 0x000fe40000000000 */
[----:B--2---:R-:W-:-:S04]  /*0630*/  IMAD.WIDE.U32 R18, P2, R4, R11, R18 ;  /* 0x0000000b04127225 */ /* 0x004fc80007840012 */
[----:B------:R-:W-:Y:S02]  /*0640*/  IMAD R23, R4, R13, RZ ;  /* 0x0000000d04177224 */ /* 0x000fe400078e02ff */
[CC--:B------:R-:W-:Y:S02]  /*0650*/  IMAD R16, R5.reuse, R11.reuse, RZ ;  /* 0x0000000b05107224 */ /* 0x0c0fe400078e02ff */
[----:B------:R-:W-:Y:S01]  /*0660*/  IMAD.HI.U32 R25, R5, R11, RZ ;  /* 0x0000000b05197227 */ /* 0x000fe200078e00ff */
[----:B------:R-:W-:-:S03]  /*0670*/  IADD3 R19, P0, PT, R23, R19, RZ ;  /* 0x0000001317137210 */ /* 0x000fc60007f1e0ff */
[----:B------:R-:W-:Y:S01]  /*0680*/  IMAD R23, R14, 0x8, R1 ;  /* 0x000000080e177824 */ /* 0x000fe200078e0201 */
[----:B------:R-:W-:Y:S01]  /*0690*/  IADD3 R19, P1, PT, R16, R19, RZ ;  /* 0x0000001310137210 */ /* 0x000fe20007f3e0ff */
[----:B------:R-:W-:-:S04]  /*06a0*/  IMAD.HI.U32 R16, R4, R13, RZ ;  /* 0x0000000d04107227 */ /* 0x000fc800078e00ff */
[----:B------:R-:W-:Y:S01]  /*06b0*/  IMAD.X R4, RZ, RZ, R16, P2 ;  /* 0x000000ffff047224 */ /* 0x000fe200010e0610 */
[----:B------:R0:W-:Y:S01]  /*06c0*/  STL.64 [R23], R18 ;  /* 0x0000001217007387 */ /* 0x0001e20000100a00 */
[----:B------:R-:W-:-:S03]  /*06d0*/  IMAD.HI.U32 R16, R5, R13, RZ ;  /* 0x0000000d05107227 */ /* 0x000fc600078e00ff */
[----:B------:R-:W-:Y:S01]  /*06e0*/  IADD3.X R4, P0, PT, R25, R4, RZ, P0, !PT ;  /* 0x0000000419047210 */ /* 0x000fe2000071e4ff */
[----:B------:R-:W-:Y:S02]  /*06f0*/  IMAD R5, R5, R13, RZ ;  /* 0x0000000d05057224 */ /* 0x000fe400078e02ff */
[----:B------:R-:W-:-:S03]  /*0700*/  VIADD R14, R14, 0x1 ;  /* 0x000000010e0e7836 */ /* 0x000fc60000000000 */
[----:B------:R-:W-:Y:S01]  /*0710*/  IADD3.X R5, P1, PT, R5, R4, RZ, P1, !PT ;  /* 0x0000000405057210 */ /* 0x000fe20000f3e4ff */
[----:B------:R-:W-:Y:S01]  /*0720*/  IMAD.X R4, RZ, RZ, R16, P0 ;  /* 0x000000ffff047224 */ /* 0x000fe200000e0610 */
[----:B------:R-:W-:-:S03]  /*0730*/  ISETP.NE.AND P0, PT, R15, -0xf, PT ;  /* 0xfffffff10f00780c */ /* 0x000fc60003f05270 */
[----:B------:R-:W-:Y:S02]  /*0740*/  IMAD.X R4, RZ, RZ, R4, P1 ;  /* 0x000000ffff047224 */ /* 0x000fe400008e0604 */
[----:B0-----:R-:W-:Y:S02]  /*0750*/  IMAD.MOV.U32 R18, RZ, RZ, R5 ;  /* 0x000000ffff127224 */ /* 0x001fe400078e0005 */
[----:B------:R-:W-:-:S06]  /*0760*/  IMAD.MOV.U32 R19, RZ, RZ, R4 ;  /* 0x000000ffff137224 */ /* 0x000fcc00078e0004 */
[----:B------:R-:W-:Y:S05]  /*0770*/  @P0 BRA `(.L_x_6) ;  /* 0xfffffffc00940947 */ /* 0x000fea000383ffff */
[----:B------:R-:W-:Y:S05]  /*0780*/  BSYNC.RECONVERGENT B2 ;  /* 0x0000000000027941 */ /* 0x000fea0003800200 */
.L_x_5:
[----:B------:R-:W-:-:S07]  /*0790*/  IMAD.MOV.U32 R21, RZ, RZ, R0 ;  /* 0x000000ffff157224 */ /* 0x000fce00078e0000 */
.L_x_4:
[----:B------:R-:W-:Y:S05]  /*07a0*/  BSYNC.RECONVERGENT B1 ;  /* 0x0000000000017941 */ /* 0x000fea0003800200 */
.L_x_3:
[----:B------:R-:W-:Y:S01]  /*07b0*/  LOP3.LUT P0, R23, R6, 0x3f, RZ, 0xc0, !PT ;  /* 0x0000003f06177812 */ /* 0x000fe2000780c0ff */
[----:B------:R-:W-:-:S04]  /*07c0*/  IMAD.IADD R0, R7, 0x1, R21 ;  /* 0x0000000107007824 */ /* 0x000fc800078e0215 */
[----:B------:R-:W-:-:S05]  /*07d0*/  IMAD.U32 R21, R0, 0x8, R1 ;  /* 0x0000000800157824 */ /* 0x000fca00078e0001 */
[----:B------:R0:W-:Y:S04]  /*07e0*/  STL.64 [R21+-0x78], R18 ;  /* 0xffff881215007387 */ /* 0x0001e80000100a00 */
[----:B------:R-:W2:Y:S04]  /*07f0*/  @P0 LDL.64 R8, [R1+0x8] ;  /* 0x0000080001080983 */ /* 0x000ea80000100a00 */
[----:B------:R-:W3:Y:S04]  /*0800*/  LDL.64 R2, [R1+0x10] ;  /* 0x0000100001027983 */ /* 0x000ee80000100a00 */
[----:B------:R-:W4:Y:S01]  /*0810*/  LDL.64 R4, [R1+0x18] ;  /* 0x0000180001047983 */ /* 0x000f220000100a00 */
[----:B------:R-:W-:Y:S01]  /*0820*/  @P0 LOP3.LUT R0, R6, 0x3f, RZ, 0xc, !PT ;  /* 0x0000003f06000812 */ /* 0x000fe200078e0cff */
[----:B------:R-:W-:Y:S01]  /*0830*/  BSSY.RECONVERGENT B1, `(.L_x_7) ;  /* 0x0000034000017945 */ /* 0x000fe20003800200 */
[----:B--2---:R-:W-:-:S02]  /*0840*/  @P0 SHF.R.U64 R7, R8, 0x1, R9 ;  /* 0x0000000108070819 */ /* 0x004fc40000001209 */
[----:B------:R-:W-:Y:S02]  /*0850*/  @P0 SHF.R.U32.HI R9, RZ, 0x1, R9 ;  /* 0x00000001ff090819 */ /* 0x000fe40000011609 */
[CC--:B---3--:R-:W-:Y:S02]  /*0860*/  @P0 SHF.L.U32 R11, R2.reuse, R23.reuse, RZ ;  /* 0x00000017020b0219 */ /* 0x0c8fe400000006ff */
[----:B------:R-:W-:Y:S02]  /*0870*/  @P0 SHF.R.U64 R6, R7, R0, R9 ;  /* 0x0000000007060219 */ /* 0x000fe40000001209 */
[--C-:B------:R-:W-:Y:S02]  /*0880*/  @P0 SHF.R.U32.HI R15, RZ, 0x1, R3.reuse ;  /* 0x00000001ff0f0819 */ /* 0x100fe40000011603 */
[C-C-:B------:R-:W-:Y:S02]  /*0890*/  @P0 SHF.R.U64 R13, R2.reuse, 0x1, R3.reuse ;  /* 0x00000001020d0819 */ /* 0x140fe40000001203 */
[----:B------:R-:W-:-:S02]  /*08a0*/  @P0 SHF.L.U64.HI R8, R2, R23, R3 ;  /* 0x0000001702080219 */ /* 0x000fc40000010203 */
[----:B------:R-:W-:Y:S02]  /*08b0*/  @P0 SHF.R.U32.HI R7, RZ, R0, R9 ;  /* 0x00000000ff070219 */ /* 0x000fe40000011609 */
[----:B------:R-:W-:Y:S02]  /*08c0*/  @P0 LOP3.LUT R2, R11, R6, RZ, 0xfc, !PT ;  /* 0x000000060b020212 */ /* 0x000fe400078efcff */
[----:B----4-:R-:W-:Y:S02]  /*08d0*/  @P0 SHF.L.U32 R9, R4, R23, RZ ;  /* 0x0000001704090219 */ /* 0x010fe400000006ff */
[----:B------:R-:W-:Y:S02]  /*08e0*/  @P0 SHF.R.U64 R14, R13, R0, R15 ;  /* 0x000000000d0e0219 */ /* 0x000fe4000000120f */
[----:B------:R-:W-:Y:S01]  /*08f0*/  @P0 LOP3.LUT R3, R8, R7, RZ, 0xfc, !PT ;  /* 0x0000000708030212 */ /* 0x000fe200078efcff */
[----:B------:R-:W-:Y:S01]  /*0900*/  IMAD.SHL.U32 R8, R2, 0x4, RZ ;  /* 0x0000000402087824 */ /* 0x000fe200078e00ff */
[----:B------:R-:W-:-:S02]  /*0910*/  @P0 SHF.L.U64.HI R23, R4, R23, R5 ;  /* 0x0000001704170219 */ /* 0x000fc40000010205 */
[----:B------:R-:W-:Y:S02]  /*0920*/  @P0 LOP3.LUT R4, R9, R14, RZ, 0xfc, !PT ;  /* 0x0000000e09040212 */ /* 0x000fe400078efcff */
[----:B------:R-:W-:Y:S02]  /*0930*/  @P0 SHF.R.U32.HI R0, RZ, R0, R15 ;  /* 0x00000000ff000219 */ /* 0x000fe4000001160f */
[----:B------:R-:W-:Y:S02]  /*0940*/  SHF.L.U64.HI R9, R2, 0x2, R3 ;  /* 0x0000000202097819 */ /* 0x000fe40000010203 */
[----:B------:R-:W-:Y:S02]  /*0950*/  @P0 LOP3.LUT R5, R23, R0, RZ, 0xfc, !PT ;  /* 0x0000000017050212 */ /* 0x000fe400078efcff */
[----:B------:R-:W-:Y:S02]  /*0960*/  SHF.L.W.U32.HI R3, R3, 0x2, R4 ;  /* 0x0000000203037819 */ /* 0x000fe40000010e04 */
[----:B------:R-:W-:-:S02]  /*0970*/  IADD3 RZ, P0, PT, RZ, -R8, RZ ;  /* 0x80000008ffff7210 */ /* 0x000fc40007f1e0ff */
[----:B------:R-:W-:Y:S02]  /*0980*/  LOP3.LUT R0, RZ, R9, RZ, 0x33, !PT ;  /* 0x00000009ff007212 */ /* 0x000fe400078e33ff */
[----:B------:R-:W-:Y:S02]  /*0990*/  SHF.L.W.U32.HI R4, R4, 0x2, R5 ;  /* 0x0000000204047819 */ /* 0x000fe40000010e05 */
[----:B------:R-:W-:Y:S02]  /*09a0*/  LOP3.LUT R2, RZ, R3, RZ, 0x33, !PT ;  /* 0x00000003ff027212 */ /* 0x000fe400078e33ff */
[----:B------:R-:W-:Y:S02]  /*09b0*/  IADD3.X R6, P0, PT, RZ, R0, RZ, P0, !PT ;  /* 0x00000000ff067210 */ /* 0x000fe4000071e4ff */
[----:B------:R-:W-:Y:S02]  /*09c0*/  LOP3.LUT R7, RZ, R4, RZ, 0x33, !PT ;  /* 0x00000004ff077212 */ /* 0x000fe400078e33ff */
[----:B------:R-:W-:-:S02]  /*09d0*/  IADD3.X R0, P1, PT, RZ, R2, RZ, P0, !PT ;  /* 0x00000002ff007210 */ /* 0x000fc4000073e4ff */
[----:B------:R-:W-:-:S03]  /*09e0*/  ISETP.GT.U32.AND P2, PT, R3, -0x1, PT ;  /* 0xffffffff0300780c */ /* 0x000fc60003f44070 */
[----:B------:R-:W-:Y:S01]  /*09f0*/  IMAD.X R7, RZ, RZ, R7, P1 ;  /* 0x000000ffff077224 */ /* 0x000fe200008e0607 */
[----:B------:R-:W-:-:S04]  /*0a00*/  ISETP.GT.AND.EX P0, PT, R4, -0x1, PT, P2 ;  /* 0xffffffff0400780c */ /* 0x000fc80003f04320 */
[----:B------:R-:W-:Y:S02]  /*0a10*/  SEL R2, R4, R7, P0 ;  /* 0x0000000704027207 */ /* 0x000fe40000000000 */
[----:B------:R-:W-:Y:S02]  /*0a20*/  SEL R13, R3, R0, P0 ;  /* 0x00000000030d7207 */ /* 0x000fe40000000000 */
[----:B------:R-:W-:Y:S02]  /*0a30*/  ISETP.NE.U32.AND P1, PT, R2, RZ, PT ;  /* 0x000000ff0200720c */ /* 0x000fe40003f25070 */
[----:B------:R-:W-:Y:S02]  /*0a40*/  SEL R9, R9, R6, P0 ;  /* 0x0000000609097207 */ /* 0x000fe40000000000 */
[----:B------:R-:W-:Y:S01]  /*0a50*/  SEL R3, R13, R2, !P1 ;  /* 0x000000020d037207 */ /* 0x000fe20004800000 */
[----:B------:R-:W-:-:S05]  /*0a60*/  @!P0 IMAD.MOV R8, RZ, RZ, -R8 ;  /* 0x000000ffff088224 */ /* 0x000fca00078e0a08 */
[----:B------:R-:W1:Y:S02]  /*0a70*/  FLO.U32 R3, R3 ;  /* 0x0000000300037300 */ /* 0x000e6400000e0000 */
[C---:B-1----:R-:W-:Y:S02]  /*0a80*/  IADD3 R7, PT, PT, -R3.reuse, 0x1f, RZ ;  /* 0x0000001f03077810 */ /* 0x042fe40007ffe1ff */
[----:B------:R-:W-:-:S03]  /*0a90*/  IADD3 R0, PT, PT, -R3, 0x3f, RZ ;  /* 0x0000003f03007810 */ /* 0x000fc60007ffe1ff */
[----:B------:R-:W-:-:S05]  /*0aa0*/  @P1 IMAD.MOV R0, RZ, RZ, R7 ;  /* 0x000000ffff001224 */ /* 0x000fca00078e0207 */
[----:B------:R-:W-:-:S13]  /*0ab0*/  ISETP.NE.AND P1, PT, R0, RZ, PT ;  /* 0x000000ff0000720c */ /* 0x000fda0003f25270 */
[----:B0-----:R-:W-:Y:S05]  /*0ac0*/  @!P1 BRA `(.L_x_8) ;  /* 0x0000000000289947 */ /* 0x001fea0003800000 */
[--C-:B------:R-:W-:Y:S02]  /*0ad0*/  SHF.R.U64 R7, R8, 0x1, R9.reuse ;  /* 0x0000000108077819 */ /* 0x100fe40000001209 */
[C---:B------:R-:W-:Y:S02]  /*0ae0*/  LOP3.LUT R3, R0.reuse, 0x3f, RZ, 0xc0, !PT ;  /* 0x0000003f00037812 */ /* 0x040fe400078ec0ff */
[----:B------:R-:W-:Y:S02]  /*0af0*/  SHF.R.U32.HI R9, RZ, 0x1, R9 ;  /* 0x00000001ff097819 */ /* 0x000fe40000011609 */
[----:B------:R-:W-:Y:S02]  /*0b00*/  LOP3.LUT R6, R0, 0x3f, RZ, 0xc, !PT ;  /* 0x0000003f00067812 */ /* 0x000fe400078e0cff */
[CC--:B------:R-:W-:Y:S02]  /*0b10*/  SHF.L.U64.HI R11, R13.reuse, R3.reuse, R2 ;  /* 0x000000030d0b7219 */ /* 0x0c0fe40000010202 */
[----:B------:R-:W-:-:S02]  /*0b20*/  SHF.L.U32 R3, R13, R3, RZ ;  /* 0x000000030d037219 */ /* 0x000fc400000006ff */
[-CC-:B------:R-:W-:Y:S02]  /*0b30*/  SHF.R.U64 R2, R7, R6.reuse, R9.reuse ;  /* 0x0000000607027219 */ /* 0x180fe40000001209 */
[----:B------:R-:W-:Y:S02]  /*0b40*/  SHF.R.U32.HI R6, RZ, R6, R9 ;  /* 0x00000006ff067219 */ /* 0x000fe40000011609 */
[----:B------:R-:W-:Y:S02]  /*0b50*/  LOP3.LUT R13, R3, R2, RZ, 0xfc, !PT ;  /* 0x00000002030d7212 */ /* 0x000fe400078efcff */
[----:B------:R-:W-:-:S07]  /*0b60*/  LOP3.LUT R2, R11, R6, RZ, 0xfc, !PT ;  /* 0x000000060b027212 */ /* 0x000fce00078efcff */
.L_x_8:
[----:B------:R-:W-:Y:S05]  /*0b70*/  BSYNC.RECONVERGENT B1 ;  /* 0x0000000000017941 */ /* 0x000fea0003800200 */
.L_x_7:
[----:B------:R-:W-:Y:S01]  /*0b80*/  IMAD.WIDE.U32 R8, R13, 0x2168c235, RZ ;  /* 0x2168c2350d087825 */ /* 0x000fe200078e00ff */
[----:B------:R-:W-:-:S03]  /*0b90*/  SHF.R.U32.HI R5, RZ, 0x1e, R5 ;  /* 0x0000001eff057819 */ /* 0x000fc60000011605 */
[----:B------:R-:W-:Y:S01]  /*0ba0*/  IMAD.MOV.U32 R6, RZ, RZ, R9 ;  /* 0x000000ffff067224 */ /* 0x000fe200078e0009 */
[----:B------:R-:W-:Y:S01]  /*0bb0*/  IADD3 RZ, P1, PT, R8, R8, RZ ;  /* 0x0000000808ff7210 */ /* 0x000fe20007f3e0ff */
[----:B------:R-:W-:Y:S01]  /*0bc0*/  IMAD.MOV.U32 R7, RZ, RZ, RZ ;  /* 0x000000ffff077224 */ /* 0x000fe200078e00ff */
[----:B------:R-:W-:Y:S01]  /*0bd0*/  LEA.HI R4, R4, R5, RZ, 0x1 ;  /* 0x0000000504047211 */ /* 0x000fe200078f08ff */
[----:B------:R-:W-:-:S04]  /*0be0*/  IMAD.HI.U32 R3, R2, -0x36f0255e, RZ ;  /* 0xc90fdaa202037827 */ /* 0x000fc800078e00ff */
[----:B------:R-:W-:-:S04]  /*0bf0*/  IMAD.WIDE.U32 R6, R13, -0x36f0255e, R6 ;  /* 0xc90fdaa20d067825 */ /* 0x000fc800078e0006 */
[C---:B------:R-:W-:Y:S02]  /*0c00*/  IMAD R9, R2.reuse, -0x36f0255e, RZ ;  /* 0xc90fdaa202097824 */ /* 0x040fe400078e02ff */
[----:B------:R-:W-:-:S04]  /*0c10*/  IMAD.WIDE.U32 R6, P2, R2, 0x2168c235, R6 ;  /* 0x2168c23502067825 */ /* 0x000fc80007840006 */
[----:B------:R-:W-:Y:S01]  /*0c20*/  IMAD.X R2, RZ, RZ, R3, P2 ;  /* 0x000000ffff027224 */ /* 0x000fe200010e0603 */
[----:B------:R-:W-:Y:S02]  /*0c30*/  IADD3 R3, P2, PT, R9, R7, RZ ;  /* 0x0000000709037210 */ /* 0x000fe40007f5e0ff */
[----:B------:R-:W-:Y:S02]  /*0c40*/  IADD3.X RZ, P1, PT, R6, R6, RZ, P1, !PT ;  /* 0x0000000606ff7210 */ /* 0x000fe40000f3e4ff */
[C---:B------:R-:W-:Y:S01]  /*0c50*/  ISETP.GT.U32.AND P3, PT, R3.reuse, RZ, PT ;  /* 0x000000ff0300720c */ /* 0x040fe20003f64070 */
[----:B------:R-:W-:Y:S01]  /*0c60*/  IMAD.X R2, RZ, RZ, R2, P2 ;  /* 0x000000ffff027224 */ /* 0x000fe200010e0602 */
[----:B------:R-:W-:-:S04]  /*0c70*/  IADD3.X R6, P2, PT, R3, R3, RZ, P1, !PT ;  /* 0x0000000303067210 */ /* 0x000fc80000f5e4ff */
[C---:B------:R-:W-:Y:S01]  /*0c80*/  ISETP.GT.AND.EX P1, PT, R2.reuse, RZ, PT, P3 ;  /* 0x000000ff0200720c */ /* 0x040fe20003f24330 */
[----:B------:R-:W-:-:S03]  /*0c90*/  IMAD.X R7, R2, 0x1, R2, P2 ;  /* 0x0000000102077824 */ /* 0x000fc600010e0602 */
[----:B------:R-:W-:Y:S02]  /*0ca0*/  SEL R6, R6, R3, P1 ;  /* 0x0000000306067207 */ /* 0x000fe40000800000 */
[----:B------:R-:W-:Y:S02]  /*0cb0*/  SEL R3, R7, R2, P1 ;  /* 0x0000000207037207 */ /* 0x000fe40000800000 */
[----:B------:R-:W-:Y:S02]  /*0cc0*/  IADD3 R2, P2, PT, R6, 0x1, RZ ;  /* 0x0000000106027810 */ /* 0x000fe40007f5e0ff */
[----:B------:R-:W-:Y:S02]  /*0cd0*/  SEL R7, RZ, 0xffffffff, !P1 ;  /* 0xffffffffff077807 */ /* 0x000fe40004800000 */
[----:B------:R-:W-:Y:S01]  /*0ce0*/  LOP3.LUT P1, R17, R17, 0x80000000, RZ, 0xc0, !PT ;  /* 0x8000000011117812 */ /* 0x000fe2000782c0ff */
[----:B------:R-:W-:Y:S02]  /*0cf0*/  IMAD.X R3, RZ, RZ, R3, P2 ;  /* 0x000000ffff037224 */ /* 0x000fe400010e0603 */
[----:B------:R-:W-:Y:S01]  /*0d00*/  IMAD.IADD R0, R7, 0x1, -R0 ;  /* 0x0000000107007824 */ /* 0x000fe200078e0a00 */
[----:B------:R-:W-:-:S02]  /*0d10*/  @!P0 LOP3.LUT R17, R17, 0x80000000, RZ, 0x3c, !PT ;  /* 0x8000000011118812 */ /* 0x000fc400078e3cff */
[----:B------:R-:W-:Y:S01]  /*0d20*/  SHF.R.U64 R2, R2, 0xa, R3 ;  /* 0x0000000a02027819 */ /* 0x000fe20000001203 */
[----:B------:R-:W-:-:S03]  /*0d30*/  IMAD.SHL.U32 R0, R0, 0x100000, RZ ;  /* 0x0010000000007824 */ /* 0x000fc600078e00ff */
[----:B------:R-:W-:-:S03]  /*0d40*/  IADD3 R2, P2, PT, R2, 0x1, RZ ;  /* 0x0000000102027810 */ /* 0x000fc60007f5e0ff */
[----:B------:R-:W-:Y:S01]  /*0d50*/  @P1 IMAD.MOV R4, RZ, RZ, -R4 ;  /* 0x000000ffff041224 */ /* 0x000fe200078e0a04 */
[----:B------:R-:W-:-:S04]  /*0d60*/  LEA.HI.X R3, R3, RZ, RZ, 0x16, P2 ;  /* 0x000000ff03037211 */ /* 0x000fc800010fb4ff */
[--C-:B------:R-:W-:Y:S02]  /*0d70*/  SHF.R.U64 R2, R2, 0x1, R3.reuse ;  /* 0x0000000102027819 */ /* 0x100fe40000001203 */
[----:B------:R-:W-:Y:S02]  /*0d80*/  SHF.R.U32.HI R3, RZ, 0x1, R3 ;  /* 0x00000001ff037819 */ /* 0x000fe40000011603 */
[----:B------:R-:W-:-:S04]  /*0d90*/  IADD3 R11, P2, P3, RZ, RZ, R2 ;  /* 0x000000ffff0b7210 */ /* 0x000fc80007b5e002 */
[----:B------:R-:W-:-:S04]  /*0da0*/  IADD3.X R0, PT, PT, R0, 0x3fe00000, R3, P2, P3 ;  /* 0x3fe0000000007810 */ /* 0x000fc800017e6403 */
[----:B------:R-:W-:-:S07]  /*0db0*/  LOP3.LUT R14, R0, R17, RZ, 0xfc, !PT ;  /* 0x00000011000e7212 */ /* 0x000fce00078efcff */
.L_x_2:
[----:B------:R-:W-:Y:S02]  /*0dc0*/  IMAD.MOV.U32 R13, RZ, RZ, 0x0 ;  /* 0x00000000ff0d7424 */ /* 0x000fe400078e00ff */
[----:B------:R-:W-:Y:S02]  /*0dd0*/  IMAD.MOV.U32 R0, RZ, RZ, R4 ;  /* 0x000000ffff007224 */ /* 0x000fe400078e0004 */
[----:B------:R-:W-:Y:S02]  /*0de0*/  IMAD.MOV.U32 R2, RZ, RZ, R11 ;  /* 0x000000ffff027224 */ /* 0x000fe400078e000b */
[----:B------:R-:W-:Y:S01]  /*0df0*/  IMAD.MOV.U32 R3, RZ, RZ, R14 ;  /* 0x000000ffff037224 */ /* 0x000fe200078e000e */
[----:B------:R-:W-:Y:S06]  /*0e00*/  RET.REL.NODEC R12 `(_Z4convPdS_) ;  /* 0xfffffff00c7c7950 */ /* 0x000fec0003c3ffff */
.L_x_9:
[----:B------:R-:W-:-:S00]  /*0e10*/  BRA `(.L_x_9) ;  /* 0xfffffffc00fc7947 */ /* 0x000fc0000383ffff */
[----:B------:R-:W-:-:S00]  /*0e20*/  NOP ;  /* 0x0000000000007918 */ /* 0x000fc00000000000 */
        /* <DEDUP_REMOVED lines=13> */
.L_x_10:


//--------------------- .nv.global.init           --------------------------
	.section	.nv.global.init,"aw",@progbits
	.align	16
.nv.global.init:
	.type		__cudart_sin_cos_coeffs,@object
	.size		__cudart_sin_cos_coeffs,(__cudart_i2opi_d - __cudart_sin_cos_coeffs)
__cudart_sin_cos_coeffs:
        /*0000*/ 	.byte	0x46, 0xd2, 0xb0, 0x2c, 0xf1, 0xe5, 0x5a, 0xbe, 0x92, 0xe3, 0xac, 0x69, 0xe3, 0x1d, 0xc7, 0x3e
        /*0010*/ 	.byte	0xa1, 0x62, 0xdb, 0x19, 0xa0, 0x01, 0x2a, 0xbf, 0x18, 0x08, 0x11, 0x11, 0x11, 0x11, 0x81, 0x3f
        /*0020*/ 	.byte	0x54, 0x55, 0x55, 0x55, 0x55, 0x55, 0xc5, 0xbf, 0x00, 0x00, 0x00, 0x00, 0x00, 0x00, 0x00, 0x00
        /*0030*/ 	.byte	0x00, 0x00, 0x00, 0x00, 0x00, 0x00, 0x00, 0x00, 0x64, 0x81, 0xfd, 0x20, 0x83, 0xff, 0xa8, 0xbd
        /*0040*/ 	.byte	0x28, 0x85, 0xef, 0xc1, 0xa7, 0xee, 0x21, 0x3e, 0xd9, 0xe6, 0x06, 0x8e, 0x4f, 0x7e, 0x92, 0xbe
        /*0050*/ 	.byte	0xe9, 0xbc, 0xdd, 0x19, 0xa0, 0x01, 0xfa, 0x3e, 0x47, 0x5d, 0xc1, 0x16, 0x6c, 0xc1, 0x56, 0xbf
        /*0060*/ 	.byte	0x51, 0x55, 0x55, 0x55, 0x55, 0x55, 0xa5, 0x3f, 0x00, 0x00, 0x00, 0x00, 0x00, 0x00, 0xe0, 0xbf
        /*0070*/ 	.byte	0x00, 0x00, 0x00, 0x00, 0x00, 0x00, 0xf0, 0x3f, 0x00, 0x00, 0x00, 0x00, 0x00, 0x00, 0x00, 0x00
	.type		__cudart_i2opi_d,@object
	.size		__cudart_i2opi_d,(.L_0 - __cudart_i2opi_d)
__cudart_i2opi_d:
        /* <DEDUP_REMOVED lines=9> */
.L_0:


//--------------------- .nv.shared.reserved.0     --------------------------
	.section	.nv.shared.reserved.0,"aw",@nobits
	.weak		__nv_reservedSMEM_offset_0_alias
	.size		__nv_reservedSMEM_offset_0_alias, 0, 64
	.other		__nv_reservedSMEM_offset_0_alias,@"STO_CUDA_RESERVED_SHARED STV_DEFAULT"
__nv_reservedSMEM_offset_0_alias:
	.zero		0
	.zero		64


//--------------------- .nv.constant0._Z4convPdS_ --------------------------
	.section	.nv.constant0._Z4convPdS_,"a",@progbits
	.sectionflags	@""
	.align	4
.nv.constant0._Z4convPdS_:
	.zero		912


//--------------------- SYMBOLS --------------------------

	.type		.nv.reservedSmem.offset0,@object
	.size		.nv.reservedSmem.offset0,0x4
